//
// Generated by NVIDIA NVVM Compiler
//
// Compiler Build ID: CL-36424714
// Cuda compilation tools, release 13.0, V13.0.88
// Based on NVVM 20.0.0
//

.version 9.0
.target sm_100
.address_size 64

	// .globl	_Z6kernelIiEv4TestIT_E
.extern .func  (.param .b32 func_retval0) vprintf
(
	.param .b64 vprintf_param_0,
	.param .b64 vprintf_param_1
)
;
.global .align 1 .b8 $str[12] = {100, 101, 118, 105, 99, 101, 58, 32, 37, 100, 10};

.visible .entry _Z6kernelIiEv4TestIT_E(
	.param .align 8 .b8 _Z6kernelIiEv4TestIT_E_param_0[8]
)
{
	.local .align 8 .b8 	__local_depot0[8];
	.reg .b64 	%SP;
	.reg .b64 	%SPL;
	.reg .pred 	%p<2>;
	.reg .b32 	%r<5>;
	.reg .b64 	%rd<7>;

	mov.u64 	%SPL, __local_depot0;
	cvta.local.u64 	%SP, %SPL;
	ld.param.u64 	%rd1, [_Z6kernelIiEv4TestIT_E_param_0];
	mov.u32 	%r1, %tid.x;
	setp.ne.s32 	%p1, %r1, 0;
	@%p1 bra 	$L__BB0_2;
	cvta.to.global.u64 	%rd2, %rd1;
	add.u64 	%rd3, %SP, 0;
	add.u64 	%rd4, %SPL, 0;
	mov.b32 	%r2, 21;
	st.global.u32 	[%rd2+84], %r2;
	st.local.u32 	[%rd4], %r2;
	mov.u64 	%rd5, $str;
	cvta.global.u64 	%rd6, %rd5;
	{ // callseq 0, 0
	.param .b64 param0;
	st.param.b64 	[param0], %rd6;
	.param .b64 param1;
	st.param.b64 	[param1], %rd3;
	.param .b32 retval0;
	call.uni (retval0), 
	vprintf, 
	(
	param0, 
	param1
	);
	ld.param.b32 	%r3, [retval0];
	} // callseq 0
$L__BB0_2:
	ret;

}


// ===== COMPILED SASS (sm_100) =====

	.target	sm_100

	.elftype	@"ET_EXEC"


//--------------------- .note.nv.tkinfo           --------------------------
	.section	.note.nv.tkinfo,"",@"SHT_NOTE"
	.sectionflags	@"SHF_NOTE_NV_TKINFO"
	.tkinfo
        /*0018*/ 	.word	0x00000002
        /*0030*/ 	.string	""
        /*0030*/ 	.string	"ptxas"
        /*0030*/ 	.string	"Cuda compilation tools, release 13.0, V13.0.88"
        /*0030*/ 	.string	"Build cuda_13.0.r13.0/compiler.36424714_0"
        /*0030*/ 	.string	"-arch sm_100 -m 64 "



//--------------------- .note.nv.cuinfo           --------------------------
	.section	.note.nv.cuinfo,"",@"SHT_NOTE"
	.sectionflags	@"SHF_NOTE_NV_CUINFO"
        /*0018*/ 	.short	0x0002
        /*001a*/ 	.short	0x0064
        /*001c*/ 	.short	0x0082
	.zero		2


//--------------------- .nv.info                  --------------------------
	.section	.nv.info,"",@"SHT_CUDA_INFO"
	.align	4


	//----- nvinfo : EIATTR_REGCOUNT
	.align		4
        /*0000*/ 	.byte	0x04, 0x2f
        /*0002*/ 	.short	(.L_2 - .L_1)
	.align		4
.L_1:
        /*0004*/ 	.word	index@(_Z6kernelIiEv4TestIT_E)
        /*0008*/ 	.word	0x00000018


	//----- nvinfo : EIATTR_FRAME_SIZE
	.align		4
.L_2:
        /*000c*/ 	.byte	0x04, 0x11
        /*000e*/ 	.short	(.L_4 - .L_3)
	.align		4
.L_3:
        /*0010*/ 	.word	index@(_Z6kernelIiEv4TestIT_E)
        /*0014*/ 	.word	0x00000008


	//----- nvinfo : EIATTR_MIN_STACK_SIZE
	.align		4
.L_4:
        /*0018*/ 	.byte	0x04, 0x12
        /*001a*/ 	.short	(.L_6 - .L_5)
	.align		4
.L_5:
        /*001c*/ 	.word	index@(_Z6kernelIiEv4TestIT_E)
        /*0020*/ 	.word	0x00000008
.L_6:


//--------------------- .nv.compat                --------------------------
	.section	.nv.compat,"",@"SHT_CUDA_COMPAT_INFO"
	.align	4
        /*0000*/ 	.byte	0x02, 0x09, 0x00, 0x00, 0x02, 0x02, 0x01, 0x00, 0x02, 0x05, 0x05, 0x00, 0x03, 0x07, 0x01, 0x01
        /*0010*/ 	.byte	0x02, 0x03, 0x00, 0x00, 0x02, 0x06, 0x01, 0x00, 0x04, 0x0b, 0x08, 0x00, 0x09, 0x00, 0x00, 0x00
        /*0020*/ 	.byte	0x00, 0x00, 0x00, 0x00


//--------------------- .nv.info._Z6kernelIiEv4TestIT_E --------------------------
	.section	.nv.info._Z6kernelIiEv4TestIT_E,"",@"SHT_CUDA_INFO"
	.sectionflags	@""
	.align	4


	//----- nvinfo : EIATTR_CUDA_API_VERSION
	.align		4
        /*0000*/ 	.byte	0x04, 0x37
        /*0002*/ 	.short	(.L_8 - .L_7)
.L_7:
        /*0004*/ 	.word	0x00000082


	//----- nvinfo : EIATTR_KPARAM_INFO
	.align		4
.L_8:
        /*0008*/ 	.byte	0x04, 0x17
        /*000a*/ 	.short	(.L_10 - .L_9)
.L_9:
        /*000c*/ 	.word	0x00000000
        /*0010*/ 	.short	0x0000
        /*0012*/ 	.short	0x0000
        /*0014*/ 	.byte	0x00, 0xf0, 0x21, 0x00


	//----- nvinfo : EIATTR_SPARSE_MMA_MASK
	.align		4
.L_10:
        /*0018*/ 	.byte	0x03, 0x50
        /*001a*/ 	.short	0x0000


	//----- nvinfo : EIATTR_MAXREG_COUNT
	.align		4
        /*001c*/ 	.byte	0x03, 0x1b
        /*001e*/ 	.short	0x00ff


	//----- nvinfo : EIATTR_EXTERNS
	.align		4
        /*0020*/ 	.byte	0x04, 0x0f
        /*0022*/ 	.short	(.L_12 - .L_11)


	//   ....[0]....
	.align		4
.L_11:
        /*0024*/ 	.word	index@(vprintf)


	//----- nvinfo : EIATTR_MERCURY_ISA_VERSION
	.align		4
.L_12:
        /*0028*/ 	.byte	0x03, 0x5f
        /*002a*/ 	.short	0x0101


	//----- nvinfo : EIATTR_VRC_CTA_INIT_COUNT
	.align		4
        /*002c*/ 	.byte	0x02, 0x4a
	.zero		1
	.zero		1


	//----- nvinfo : EIATTR_SYSCALL_OFFSETS
	.align		4
        /*0030*/ 	.byte	0x04, 0x46
        /*0032*/ 	.short	(.L_14 - .L_13)


	//   ....[0]....
.L_13:
        /*0034*/ 	.word	0x00000140


	//----- nvinfo : EIATTR_EXIT_INSTR_OFFSETS
	.align		4
.L_14:
        /*0038*/ 	.byte	0x04, 0x1c
        /*003a*/ 	.short	(.L_16 - .L_15)


	//   ....[0]....
.L_15:
        /*003c*/ 	.word	0x00000080


	//   ....[1]....
        /*0040*/ 	.word	0x00000150


	//----- nvinfo : EIATTR_CRS_STACK_SIZE
	.align		4
.L_16:
        /*0044*/ 	.byte	0x04, 0x1e
        /*0046*/ 	.short	(.L_18 - .L_17)
.L_17:
        /*0048*/ 	.word	0x00000000


	//----- nvinfo : EIATTR_CBANK_PARAM_SIZE
	.align		4
.L_18:
        /*004c*/ 	.byte	0x03, 0x19
        /*004e*/ 	.short	0x0008


	//----- nvinfo : EIATTR_PARAM_CBANK
	.align		4
        /*0050*/ 	.byte	0x04, 0x0a
        /*0052*/ 	.short	(.L_20 - .L_19)
	.align		4
.L_19:
        /*0054*/ 	.word	index@(.nv.constant0._Z6kernelIiEv4TestIT_E)
        /*0058*/ 	.short	0x0380
        /*005a*/ 	.short	0x0008


	//----- nvinfo : EIATTR_SW_WAR
	.align		4
.L_20:
        /*005c*/ 	.byte	0x04, 0x36
        /*005e*/ 	.short	(.L_22 - .L_21)
.L_21:
        /*0060*/ 	.word	0x00000008
.L_22:


//--------------------- .nv.callgraph             --------------------------
	.section	.nv.callgraph,"",@"SHT_CUDA_CALLGRAPH"
	.align	4
	.sectionentsize	8
	.align		4
        /*0000*/ 	.word	0x00000000
	.align		4
        /*0004*/ 	.word	0xffffffff
	.align		4
        /*0008*/ 	.word	index@(_Z6kernelIiEv4TestIT_E)
	.align		4
        /*000c*/ 	.word	index@(vprintf)
	.align		4
        /*0010*/ 	.word	0x00000000
	.align		4
        /*0014*/ 	.word	0xfffffffe
	.align		4
        /*0018*/ 	.word	0x00000000
	.align		4
        /*001c*/ 	.word	0xfffffffd
	.align		4
        /*0020*/ 	.word	0x00000000
	.align		4
        /*0024*/ 	.word	0xfffffffc


//--------------------- .nv.constant4             --------------------------
	.section	.nv.constant4,"a",@progbits
	.align	8
	.align		8
.nv.constant4:
        /*0000*/ 	.dword	vprintf
	.align		8
        /*0008*/ 	.dword	$str


//--------------------- .text._Z6kernelIiEv4TestIT_E --------------------------
	.section	.text._Z6kernelIiEv4TestIT_E,"ax",@progbits
	.align	128
        .global         _Z6kernelIiEv4TestIT_E
        .type           _Z6kernelIiEv4TestIT_E,@function
        .size           _Z6kernelIiEv4TestIT_E,(.L_x_2 - _Z6kernelIiEv4TestIT_E)
        .other          _Z6kernelIiEv4TestIT_E,@"STO_CUDA_ENTRY STV_DEFAULT"
_Z6kernelIiEv4TestIT_E:
.text._Z6kernelIiEv4TestIT_E:
[----:B------:R-:W0:Y:S01]  /*0000*/  LDC R1, c[0x0][0x37c] ;  /* 0x0000df00ff017b82 */ /* 0x000e220000000800 */
[----:B------:R-:W1:Y:S01]  /*0010*/  S2R R0, SR_TID.X ;  /* 0x0000000000007919 */ /* 0x000e620000002100 */
[----:B------:R-:W2:Y:S01]  /*0020*/  LDCU UR4, c[0x0][0x2f8] ;  /* 0x00005f00ff0477ac */ /* 0x000ea20008000800 */
[----:B0-----:R-:W-:Y:S01]  /*0030*/  VIADD R1, R1, 0xfffffff8 ;  /* 0xfffffff801017836 */ /* 0x001fe20000000000 */
[----:B------:R-:W0:Y:S04]  /*0040*/  LDCU UR5, c[0x0][0x2fc] ;  /* 0x00005f80ff0577ac */ /* 0x000e280008000800 */
[----:B--2---:R-:W-:-:S05]  /*0050*/  IADD3 R6, P1, PT, R1, UR4, RZ ;  /* 0x0000000401067c10 */ /* 0x004fca000ff3e0ff */
[----:B0-----:R-:W-:Y:S01]  /*0060*/  IMAD.X R7, RZ, RZ, UR5, P1 ;  /* 0x00000005ff077e24 */ /* 0x001fe200088e06ff */
[----:B-1----:R-:W-:-:S13]  /*0070*/  ISETP.NE.AND P0, PT, R0, RZ, PT ;  /* 0x000000ff0000720c */ /* 0x002fda0003f05270 */
[----:B------:R-:W-:Y:S05]  /*0080*/  @P0 EXIT ;  /* 0x000000000000094d */ /* 0x000fea0003800000 */
[----:B------:R-:W0:Y:S01]  /*0090*/  LDC.64 R8, c[0x0][0x380] ;  /* 0x0000e000ff087b82 */ /* 0x000e220000000a00 */
[----:B------:R-:W0:Y:S01]  /*00a0*/  LDCU.64 UR4, c[0x0][0x358] ;  /* 0x00006b00ff0477ac */ /* 0x000e220008000a00 */
[----:B------:R-:W-:Y:S01]  /*00b0*/  HFMA2 R10, -RZ, RZ, 0, 1.251697540283203125e-06 ;  /* 0x00000015ff0a7431 */ /* 0x000fe200000001ff */
[----:B------:R-:W-:Y:S01]  /*00c0*/  MOV R0, 0x0 ;  /* 0x0000000000007802 */ /* 0x000fe20000000f00 */
[----:B------:R-:W1:Y:S04]  /*00d0*/  LDCU.64 UR6, c[0x4][0x8] ;  /* 0x01000100ff0677ac */ /* 0x000e680008000a00 */
[----:B------:R2:W3:Y:S01]  /*00e0*/  LDC.64 R2, c[0x4][R0] ;  /* 0x0100000000027b82 */ /* 0x0004e20000000a00 */
[----:B------:R2:W-:Y:S01]  /*00f0*/  STL [R1], R10 ;  /* 0x0000000a01007387 */ /* 0x0005e20000100800 */
[----:B-1----:R-:W-:-:S03]  /*0100*/  IMAD.U32 R4, RZ, RZ, UR6 ;  /* 0x00000006ff047e24 */ /* 0x002fc6000f8e00ff */
[----:B0-----:R2:W-:Y:S01]  /*0110*/  STG.E desc[UR4][R8.64+0x54], R10 ;  /* 0x0000540a08007986 */ /* 0x0015e2000c101904 */
[----:B------:R-:W-:-:S07]  /*0120*/  MOV R5, UR7 ;  /* 0x0000000700057c02 */ /* 0x000fce0008000f00 */
[----:B------:R-:W-:-:S07]  /*0130*/  LEPC R20, `(.L_x_0) ;  /* 0x000000001014794e */ /* 0x000fce0000000000 */
[----:B--23--:R-:W-:Y:S05]  /*0140*/  CALL.ABS.NOINC R2 ;  /* 0x0000000002007343 */ /* 0x00cfea0003c00000 */
.L_x_0:
[----:B------:R-:W-:Y:S05]  /*0150*/  EXIT ;  /* 0x000000000000794d */ /* 0x000fea0003800000 */
.L_x_1:
[----:B------:R-:W-:-:S00]  /*0160*/  BRA `(.L_x_1) ;  /* 0xfffffffc00fc7947 */ /* 0x000fc0000383ffff */
[----:B------:R-:W-:-:S00]  /*0170*/  NOP ;  /* 0x0000000000007918 */ /* 0x000fc00000000000 */
        /* <DEDUP_REMOVED lines=8> */
.L_x_2:


//--------------------- .nv.global.init           --------------------------
	.section	.nv.global.init,"aw",@progbits
.nv.global.init:
	.type		$str,@object
	.size		$str,(.L_0 - $str)
$str:
        /*0000*/ 	.byte	0x64, 0x65, 0x76, 0x69, 0x63, 0x65, 0x3a, 0x20, 0x25, 0x64, 0x0a, 0x00
.L_0:


//--------------------- .nv.shared.reserved.0     --------------------------
	.section	.nv.shared.reserved.0,"aw",@nobits
	.weak		__nv_reservedSMEM_offset_0_alias
	.size		__nv_reservedSMEM_offset_0_alias, 0, 64
	.other		__nv_reservedSMEM_offset_0_alias,@"STO_CUDA_RESERVED_SHARED STV_DEFAULT"
__nv_reservedSMEM_offset_0_alias:
	.zero		0
	.zero		64


//--------------------- .nv.constant0._Z6kernelIiEv4TestIT_E --------------------------
	.section	.nv.constant0._Z6kernelIiEv4TestIT_E,"a",@progbits
	.sectionflags	@""
	.align	4
.nv.constant0._Z6kernelIiEv4TestIT_E:
	.zero		904


//--------------------- SYMBOLS --------------------------

	.type		.nv.reservedSmem.offset0,@object
	.size		.nv.reservedSmem.offset0,0x4
	.type		vprintf,@function
